//
// Generated by NVIDIA NVVM Compiler
//
// Compiler Build ID: CL-36424714
// Cuda compilation tools, release 13.0, V13.0.88
// Based on NVVM 20.0.0
//

.version 9.0
.target sm_100
.address_size 64


.entry _ZN32_GLOBAL__N__6e3cf744_4_k_cu_main16coalesced_accessEPfj(
	.param .u64 .ptr .align 1 _ZN32_GLOBAL__N__6e3cf744_4_k_cu_main16coalesced_accessEPfj_param_0,
	.param .u32 _ZN32_GLOBAL__N__6e3cf744_4_k_cu_main16coalesced_accessEPfj_param_1
)
{
	.reg .pred 	%p<2>;
	.reg .b32 	%r<6>;
	.reg .b32 	%f<2>;
	.reg .b64 	%rd<5>;

	ld.param.u64 	%rd1, [_ZN32_GLOBAL__N__6e3cf744_4_k_cu_main16coalesced_accessEPfj_param_0];
	ld.param.u32 	%r2, [_ZN32_GLOBAL__N__6e3cf744_4_k_cu_main16coalesced_accessEPfj_param_1];
	mov.u32 	%r3, %ctaid.x;
	mov.u32 	%r4, %ntid.x;
	mov.u32 	%r5, %tid.x;
	mad.lo.s32 	%r1, %r3, %r4, %r5;
	setp.ge.u32 	%p1, %r1, %r2;
	@%p1 bra 	$L__BB0_2;
	cvta.to.global.u64 	%rd2, %rd1;
	cvt.rn.f32.u32 	%f1, %r1;
	mul.wide.u32 	%rd3, %r1, 4;
	add.s64 	%rd4, %rd2, %rd3;
	st.global.f32 	[%rd4], %f1;
$L__BB0_2:
	ret;

}
.entry _ZN32_GLOBAL__N__6e3cf744_4_k_cu_main26unordered_coalesced_accessEPfj(
	.param .u64 .ptr .align 1 _ZN32_GLOBAL__N__6e3cf744_4_k_cu_main26unordered_coalesced_accessEPfj_param_0,
	.param .u32 _ZN32_GLOBAL__N__6e3cf744_4_k_cu_main26unordered_coalesced_accessEPfj_param_1
)
{
	.reg .pred 	%p<3>;
	.reg .b32 	%r<9>;
	.reg .b32 	%f<2>;
	.reg .b64 	%rd<5>;

	ld.param.u64 	%rd1, [_ZN32_GLOBAL__N__6e3cf744_4_k_cu_main26unordered_coalesced_accessEPfj_param_0];
	ld.param.u32 	%r2, [_ZN32_GLOBAL__N__6e3cf744_4_k_cu_main26unordered_coalesced_accessEPfj_param_1];
	mov.u32 	%r3, %ctaid.x;
	mov.u32 	%r4, %ntid.x;
	mov.u32 	%r5, %tid.x;
	mad.lo.s32 	%r6, %r3, %r4, %r5;
	and.b32  	%r7, %r6, 1;
	setp.eq.b32 	%p1, %r7, 1;
	selp.b32 	%r8, -1, 1, %p1;
	add.s32 	%r1, %r8, %r6;
	setp.ge.u32 	%p2, %r1, %r2;
	@%p2 bra 	$L__BB1_2;
	cvta.to.global.u64 	%rd2, %rd1;
	cvt.rn.f32.u32 	%f1, %r1;
	mul.wide.u32 	%rd3, %r1, 4;
	add.s64 	%rd4, %rd2, %rd3;
	st.global.f32 	[%rd4], %f1;
$L__BB1_2:
	ret;

}
.entry _ZN32_GLOBAL__N__6e3cf744_4_k_cu_main20non_coalesced_accessEPfj(
	.param .u64 .ptr .align 1 _ZN32_GLOBAL__N__6e3cf744_4_k_cu_main20non_coalesced_accessEPfj_param_0,
	.param .u32 _ZN32_GLOBAL__N__6e3cf744_4_k_cu_main20non_coalesced_accessEPfj_param_1
)
{
	.reg .pred 	%p<2>;
	.reg .b32 	%r<9>;
	.reg .b32 	%f<2>;
	.reg .b64 	%rd<5>;

	ld.param.u64 	%rd1, [_ZN32_GLOBAL__N__6e3cf744_4_k_cu_main20non_coalesced_accessEPfj_param_0];
	ld.param.u32 	%r2, [_ZN32_GLOBAL__N__6e3cf744_4_k_cu_main20non_coalesced_accessEPfj_param_1];
	mov.u32 	%r3, %tid.x;
	shr.u32 	%r4, %r3, 5;
	and.b32  	%r5, %r3, 31;
	mov.u32 	%r6, %ctaid.x;
	mov.u32 	%r7, %ntid.x;
	mad.lo.s32 	%r8, %r6, %r7, %r5;
	mad.lo.s32 	%r1, %r4, %r3, %r8;
	setp.ge.u32 	%p1, %r1, %r2;
	@%p1 bra 	$L__BB2_2;
	cvta.to.global.u64 	%rd2, %rd1;
	cvt.rn.f32.u32 	%f1, %r1;
	mul.wide.u32 	%rd3, %r1, 4;
	add.s64 	%rd4, %rd2, %rd3;
	st.global.f32 	[%rd4], %f1;
$L__BB2_2:
	ret;

}


// ===== COMPILED SASS (sm_100) =====

	.target	sm_100

	.elftype	@"ET_EXEC"


//--------------------- .note.nv.tkinfo           --------------------------
	.section	.note.nv.tkinfo,"",@"SHT_NOTE"
	.sectionflags	@"SHF_NOTE_NV_TKINFO"
	.tkinfo
        /*0018*/ 	.word	0x00000002
        /*0030*/ 	.string	""
        /*0030*/ 	.string	"ptxas"
        /*0030*/ 	.string	"Cuda compilation tools, release 13.0, V13.0.88"
        /*0030*/ 	.string	"Build cuda_13.0.r13.0/compiler.36424714_0"
        /*0030*/ 	.string	"-arch sm_100 -m 64 "



//--------------------- .note.nv.cuinfo           --------------------------
	.section	.note.nv.cuinfo,"",@"SHT_NOTE"
	.sectionflags	@"SHF_NOTE_NV_CUINFO"
        /*0018*/ 	.short	0x0002
        /*001a*/ 	.short	0x0064
        /*001c*/ 	.short	0x0082
	.zero		2


//--------------------- .nv.info                  --------------------------
	.section	.nv.info,"",@"SHT_CUDA_INFO"
	.align	4


	//----- nvinfo : EIATTR_REGCOUNT
	.align		4
        /*0000*/ 	.byte	0x04, 0x2f
        /*0002*/ 	.short	(.L_1 - .L_0)
	.align		4
.L_0:
        /*0004*/ 	.word	index@(_ZN32_GLOBAL__N__6e3cf744_4_k_cu_main16coalesced_accessEPfj)
        /*0008*/ 	.word	0x0000000a


	//----- nvinfo : EIATTR_FRAME_SIZE
	.align		4
.L_1:
        /*000c*/ 	.byte	0x04, 0x11
        /*000e*/ 	.short	(.L_3 - .L_2)
	.align		4
.L_2:
        /*0010*/ 	.word	index@(_ZN32_GLOBAL__N__6e3cf744_4_k_cu_main16coalesced_accessEPfj)
        /*0014*/ 	.word	0x00000000


	//----- nvinfo : EIATTR_REGCOUNT
	.align		4
.L_3:
        /*0018*/ 	.byte	0x04, 0x2f
        /*001a*/ 	.short	(.L_5 - .L_4)
	.align		4
.L_4:
        /*001c*/ 	.word	index@(_ZN32_GLOBAL__N__6e3cf744_4_k_cu_main26unordered_coalesced_accessEPfj)
        /*0020*/ 	.word	0x0000000a


	//----- nvinfo : EIATTR_FRAME_SIZE
	.align		4
.L_5:
        /*0024*/ 	.byte	0x04, 0x11
        /*0026*/ 	.short	(.L_7 - .L_6)
	.align		4
.L_6:
        /*0028*/ 	.word	index@(_ZN32_GLOBAL__N__6e3cf744_4_k_cu_main26unordered_coalesced_accessEPfj)
        /*002c*/ 	.word	0x00000000


	//----- nvinfo : EIATTR_REGCOUNT
	.align		4
.L_7:
        /*0030*/ 	.byte	0x04, 0x2f
        /*0032*/ 	.short	(.L_9 - .L_8)
	.align		4
.L_8:
        /*0034*/ 	.word	index@(_ZN32_GLOBAL__N__6e3cf744_4_k_cu_main20non_coalesced_accessEPfj)
        /*0038*/ 	.word	0x0000000a


	//----- nvinfo : EIATTR_FRAME_SIZE
	.align		4
.L_9:
        /*003c*/ 	.byte	0x04, 0x11
        /*003e*/ 	.short	(.L_11 - .L_10)
	.align		4
.L_10:
        /*0040*/ 	.word	index@(_ZN32_GLOBAL__N__6e3cf744_4_k_cu_main20non_coalesced_accessEPfj)
        /*0044*/ 	.word	0x00000000


	//----- nvinfo : EIATTR_MIN_STACK_SIZE
	.align		4
.L_11:
        /*0048*/ 	.byte	0x04, 0x12
        /*004a*/ 	.short	(.L_13 - .L_12)
	.align		4
.L_12:
        /*004c*/ 	.word	index@(_ZN32_GLOBAL__N__6e3cf744_4_k_cu_main20non_coalesced_accessEPfj)
        /*0050*/ 	.word	0x00000000


	//----- nvinfo : EIATTR_MIN_STACK_SIZE
	.align		4
.L_13:
        /*0054*/ 	.byte	0x04, 0x12
        /*0056*/ 	.short	(.L_15 - .L_14)
	.align		4
.L_14:
        /*0058*/ 	.word	index@(_ZN32_GLOBAL__N__6e3cf744_4_k_cu_main26unordered_coalesced_accessEPfj)
        /*005c*/ 	.word	0x00000000


	//----- nvinfo : EIATTR_MIN_STACK_SIZE
	.align		4
.L_15:
        /*0060*/ 	.byte	0x04, 0x12
        /*0062*/ 	.short	(.L_17 - .L_16)
	.align		4
.L_16:
        /*0064*/ 	.word	index@(_ZN32_GLOBAL__N__6e3cf744_4_k_cu_main16coalesced_accessEPfj)
        /*0068*/ 	.word	0x00000000
.L_17:


//--------------------- .nv.compat                --------------------------
	.section	.nv.compat,"",@"SHT_CUDA_COMPAT_INFO"
	.align	4
        /*0000*/ 	.byte	0x02, 0x09, 0x00, 0x00, 0x02, 0x02, 0x01, 0x00, 0x02, 0x05, 0x05, 0x00, 0x03, 0x07, 0x01, 0x01
        /*0010*/ 	.byte	0x02, 0x03, 0x00, 0x00, 0x02, 0x06, 0x01, 0x00, 0x04, 0x0b, 0x08, 0x00, 0x09, 0x00, 0x00, 0x00
        /*0020*/ 	.byte	0x00, 0x00, 0x00, 0x00


//--------------------- .nv.info._ZN32_GLOBAL__N__6e3cf744_4_k_cu_main20non_coalesced_accessEPfj --------------------------
	.section	.nv.info._ZN32_GLOBAL__N__6e3cf744_4_k_cu_main20non_coalesced_accessEPfj,"",@"SHT_CUDA_INFO"
	.sectionflags	@""
	.align	4


	//----- nvinfo : EIATTR_CUDA_API_VERSION
	.align		4
        /*0000*/ 	.byte	0x04, 0x37
        /*0002*/ 	.short	(.L_19 - .L_18)
.L_18:
        /*0004*/ 	.word	0x00000082


	//----- nvinfo : EIATTR_KPARAM_INFO
	.align		4
.L_19:
        /*0008*/ 	.byte	0x04, 0x17
        /*000a*/ 	.short	(.L_21 - .L_20)
.L_20:
        /*000c*/ 	.word	0x00000000
        /*0010*/ 	.short	0x0001
        /*0012*/ 	.short	0x0008
        /*0014*/ 	.byte	0x00, 0xf0, 0x11, 0x00


	//----- nvinfo : EIATTR_KPARAM_INFO
	.align		4
.L_21:
        /*0018*/ 	.byte	0x04, 0x17
        /*001a*/ 	.short	(.L_23 - .L_22)
.L_22:
        /*001c*/ 	.word	0x00000000
        /*0020*/ 	.short	0x0000
        /*0022*/ 	.short	0x0000
        /*0024*/ 	.byte	0x00, 0xf5, 0x21, 0x00


	//----- nvinfo : EIATTR_SPARSE_MMA_MASK
	.align		4
.L_23:
        /*0028*/ 	.byte	0x03, 0x50
        /*002a*/ 	.short	0x0000


	//----- nvinfo : EIATTR_MAXREG_COUNT
	.align		4
        /*002c*/ 	.byte	0x03, 0x1b
        /*002e*/ 	.short	0x00ff


	//----- nvinfo : EIATTR_MERCURY_ISA_VERSION
	.align		4
        /*0030*/ 	.byte	0x03, 0x5f
        /*0032*/ 	.short	0x0101


	//----- nvinfo : EIATTR_VRC_CTA_INIT_COUNT
	.align		4
        /*0034*/ 	.byte	0x02, 0x4a
	.zero		1
	.zero		1


	//----- nvinfo : EIATTR_EXIT_INSTR_OFFSETS
	.align		4
        /*0038*/ 	.byte	0x04, 0x1c
        /*003a*/ 	.short	(.L_25 - .L_24)


	//   ....[0]....
.L_24:
        /*003c*/ 	.word	0x000000a0


	//   ....[1]....
        /*0040*/ 	.word	0x00000100


	//----- nvinfo : EIATTR_CBANK_PARAM_SIZE
	.align		4
.L_25:
        /*0044*/ 	.byte	0x03, 0x19
        /*0046*/ 	.short	0x000c


	//----- nvinfo : EIATTR_PARAM_CBANK
	.align		4
        /*0048*/ 	.byte	0x04, 0x0a
        /*004a*/ 	.short	(.L_27 - .L_26)
	.align		4
.L_26:
        /*004c*/ 	.word	index@(.nv.constant0._ZN32_GLOBAL__N__6e3cf744_4_k_cu_main20non_coalesced_accessEPfj)
        /*0050*/ 	.short	0x0380
        /*0052*/ 	.short	0x000c


	//----- nvinfo : EIATTR_SW_WAR
	.align		4
.L_27:
        /*0054*/ 	.byte	0x04, 0x36
        /*0056*/ 	.short	(.L_29 - .L_28)
.L_28:
        /*0058*/ 	.word	0x00000008
.L_29:


//--------------------- .nv.info._ZN32_GLOBAL__N__6e3cf744_4_k_cu_main26unordered_coalesced_accessEPfj --------------------------
	.section	.nv.info._ZN32_GLOBAL__N__6e3cf744_4_k_cu_main26unordered_coalesced_accessEPfj,"",@"SHT_CUDA_INFO"
	.sectionflags	@""
	.align	4


	//----- nvinfo : EIATTR_CUDA_API_VERSION
	.align		4
        /*0000*/ 	.byte	0x04, 0x37
        /*0002*/ 	.short	(.L_31 - .L_30)
.L_30:
        /*0004*/ 	.word	0x00000082


	//----- nvinfo : EIATTR_KPARAM_INFO
	.align		4
.L_31:
        /*0008*/ 	.byte	0x04, 0x17
        /*000a*/ 	.short	(.L_33 - .L_32)
.L_32:
        /*000c*/ 	.word	0x00000000
        /*0010*/ 	.short	0x0001
        /*0012*/ 	.short	0x0008
        /*0014*/ 	.byte	0x00, 0xf0, 0x11, 0x00


	//----- nvinfo : EIATTR_KPARAM_INFO
	.align		4
.L_33:
        /*0018*/ 	.byte	0x04, 0x17
        /*001a*/ 	.short	(.L_35 - .L_34)
.L_34:
        /*001c*/ 	.word	0x00000000
        /*0020*/ 	.short	0x0000
        /*0022*/ 	.short	0x0000
        /*0024*/ 	.byte	0x00, 0xf5, 0x21, 0x00


	//----- nvinfo : EIATTR_SPARSE_MMA_MASK
	.align		4
.L_35:
        /*0028*/ 	.byte	0x03, 0x50
        /*002a*/ 	.short	0x0000


	//----- nvinfo : EIATTR_MAXREG_COUNT
	.align		4
        /*002c*/ 	.byte	0x03, 0x1b
        /*002e*/ 	.short	0x00ff


	//----- nvinfo : EIATTR_MERCURY_ISA_VERSION
	.align		4
        /*0030*/ 	.byte	0x03, 0x5f
        /*0032*/ 	.short	0x0101


	//----- nvinfo : EIATTR_VRC_CTA_INIT_COUNT
	.align		4
        /*0034*/ 	.byte	0x02, 0x4a
	.zero		1
	.zero		1


	//----- nvinfo : EIATTR_EXIT_INSTR_OFFSETS
	.align		4
        /*0038*/ 	.byte	0x04, 0x1c
        /*003a*/ 	.short	(.L_37 - .L_36)


	//   ....[0]....
.L_36:
        /*003c*/ 	.word	0x000000b0


	//   ....[1]....
        /*0040*/ 	.word	0x00000110


	//----- nvinfo : EIATTR_CBANK_PARAM_SIZE
	.align		4
.L_37:
        /*0044*/ 	.byte	0x03, 0x19
        /*0046*/ 	.short	0x000c


	//----- nvinfo : EIATTR_PARAM_CBANK
	.align		4
        /*0048*/ 	.byte	0x04, 0x0a
        /*004a*/ 	.short	(.L_39 - .L_38)
	.align		4
.L_38:
        /*004c*/ 	.word	index@(.nv.constant0._ZN32_GLOBAL__N__6e3cf744_4_k_cu_main26unordered_coalesced_accessEPfj)
        /*0050*/ 	.short	0x0380
        /*0052*/ 	.short	0x000c


	//----- nvinfo : EIATTR_SW_WAR
	.align		4
.L_39:
        /*0054*/ 	.byte	0x04, 0x36
        /*0056*/ 	.short	(.L_41 - .L_40)
.L_40:
        /*0058*/ 	.word	0x00000008
.L_41:


//--------------------- .nv.info._ZN32_GLOBAL__N__6e3cf744_4_k_cu_main16coalesced_accessEPfj --------------------------
	.section	.nv.info._ZN32_GLOBAL__N__6e3cf744_4_k_cu_main16coalesced_accessEPfj,"",@"SHT_CUDA_INFO"
	.sectionflags	@""
	.align	4


	//----- nvinfo : EIATTR_CUDA_API_VERSION
	.align		4
        /*0000*/ 	.byte	0x04, 0x37
        /*0002*/ 	.short	(.L_43 - .L_42)
.L_42:
        /*0004*/ 	.word	0x00000082


	//----- nvinfo : EIATTR_KPARAM_INFO
	.align		4
.L_43:
        /*0008*/ 	.byte	0x04, 0x17
        /*000a*/ 	.short	(.L_45 - .L_44)
.L_44:
        /*000c*/ 	.word	0x00000000
        /*0010*/ 	.short	0x0001
        /*0012*/ 	.short	0x0008
        /*0014*/ 	.byte	0x00, 0xf0, 0x11, 0x00


	//----- nvinfo : EIATTR_KPARAM_INFO
	.align		4
.L_45:
        /*0018*/ 	.byte	0x04, 0x17
        /*001a*/ 	.short	(.L_47 - .L_46)
.L_46:
        /*001c*/ 	.word	0x00000000
        /*0020*/ 	.short	0x0000
        /*0022*/ 	.short	0x0000
        /*0024*/ 	.byte	0x00, 0xf5, 0x21, 0x00


	//----- nvinfo : EIATTR_SPARSE_MMA_MASK
	.align		4
.L_47:
        /*0028*/ 	.byte	0x03, 0x50
        /*002a*/ 	.short	0x0000


	//----- nvinfo : EIATTR_MAXREG_COUNT
	.align		4
        /*002c*/ 	.byte	0x03, 0x1b
        /*002e*/ 	.short	0x00ff


	//----- nvinfo : EIATTR_MERCURY_ISA_VERSION
	.align		4
        /*0030*/ 	.byte	0x03, 0x5f
        /*0032*/ 	.short	0x0101


	//----- nvinfo : EIATTR_VRC_CTA_INIT_COUNT
	.align		4
        /*0034*/ 	.byte	0x02, 0x4a
	.zero		1
	.zero		1


	//----- nvinfo : EIATTR_EXIT_INSTR_OFFSETS
	.align		4
        /*0038*/ 	.byte	0x04, 0x1c
        /*003a*/ 	.short	(.L_49 - .L_48)


	//   ....[0]....
.L_48:
        /*003c*/ 	.word	0x00000070


	//   ....[1]....
        /*0040*/ 	.word	0x000000d0


	//----- nvinfo : EIATTR_CBANK_PARAM_SIZE
	.align		4
.L_49:
        /*0044*/ 	.byte	0x03, 0x19
        /*0046*/ 	.short	0x000c


	//----- nvinfo : EIATTR_PARAM_CBANK
	.align		4
        /*0048*/ 	.byte	0x04, 0x0a
        /*004a*/ 	.short	(.L_51 - .L_50)
	.align		4
.L_50:
        /*004c*/ 	.word	index@(.nv.constant0._ZN32_GLOBAL__N__6e3cf744_4_k_cu_main16coalesced_accessEPfj)
        /*0050*/ 	.short	0x0380
        /*0052*/ 	.short	0x000c


	//----- nvinfo : EIATTR_SW_WAR
	.align		4
.L_51:
        /*0054*/ 	.byte	0x04, 0x36
        /*0056*/ 	.short	(.L_53 - .L_52)
.L_52:
        /*0058*/ 	.word	0x00000008
.L_53:


//--------------------- .nv.callgraph             --------------------------
	.section	.nv.callgraph,"",@"SHT_CUDA_CALLGRAPH"
	.align	4
	.sectionentsize	8
	.align		4
        /*0000*/ 	.word	0x00000000
	.align		4
        /*0004*/ 	.word	0xffffffff
	.align		4
        /*0008*/ 	.word	0x00000000
	.align		4
        /*000c*/ 	.word	0xfffffffe
	.align		4
        /*0010*/ 	.word	0x00000000
	.align		4
        /*0014*/ 	.word	0xfffffffd
	.align		4
        /*0018*/ 	.word	0x00000000
	.align		4
        /*001c*/ 	.word	0xfffffffc


//--------------------- .text._ZN32_GLOBAL__N__6e3cf744_4_k_cu_main20non_coalesced_accessEPfj --------------------------
	.section	.text._ZN32_GLOBAL__N__6e3cf744_4_k_cu_main20non_coalesced_accessEPfj,"ax",@progbits
	.align	128
.text._ZN32_GLOBAL__N__6e3cf744_4_k_cu_main20non_coalesced_accessEPfj:
        .type           _ZN32_GLOBAL__N__6e3cf744_4_k_cu_main20non_coalesced_accessEPfj,@function
        .size           _ZN32_GLOBAL__N__6e3cf744_4_k_cu_main20non_coalesced_accessEPfj,(.L_x_3 - _ZN32_GLOBAL__N__6e3cf744_4_k_cu_main20non_coalesced_accessEPfj)
        .other          _ZN32_GLOBAL__N__6e3cf744_4_k_cu_main20non_coalesced_accessEPfj,@"STO_CUDA_ENTRY STV_DEFAULT"
_ZN32_GLOBAL__N__6e3cf744_4_k_cu_main20non_coalesced_accessEPfj:
[----:B------:R-:W-:Y:S01]  /*0000*/  LDC R1, c[0x0][0x37c] ;  /* 0x0000df00ff017b82 */ /* 0x000fe20000000800 */
[----:B------:R-:W0:Y:S07]  /*0010*/  S2R R5, SR_TID.X ;  /* 0x0000000000057919 */ /* 0x000e2e0000002100 */
[----:B------:R-:W1:Y:S01]  /*0020*/  S2UR UR4, SR_CTAID.X ;  /* 0x00000000000479c3 */ /* 0x000e620000002500 */
[----:B------:R-:W2:Y:S07]  /*0030*/  LDCU UR5, c[0x0][0x388] ;  /* 0x00007100ff0577ac */ /* 0x000eae0008000800 */
[----:B------:R-:W1:Y:S01]  /*0040*/  LDC R3, c[0x0][0x360] ;  /* 0x0000d800ff037b82 */ /* 0x000e620000000800 */
[----:B0-----:R-:W-:-:S02]  /*0050*/  LOP3.LUT R2, R5, 0x1f, RZ, 0xc0, !PT ;  /* 0x0000001f05027812 */ /* 0x001fc400078ec0ff */
[----:B------:R-:W-:-:S03]  /*0060*/  SHF.R.U32.HI R0, RZ, 0x5, R5 ;  /* 0x00000005ff007819 */ /* 0x000fc60000011605 */
[----:B-1----:R-:W-:-:S04]  /*0070*/  IMAD R3, R3, UR4, R2 ;  /* 0x0000000403037c24 */ /* 0x002fc8000f8e0202 */
[----:B------:R-:W-:-:S05]  /*0080*/  IMAD R5, R0, R5, R3 ;  /* 0x0000000500057224 */ /* 0x000fca00078e0203 */
[----:B--2---:R-:W-:-:S13]  /*0090*/  ISETP.GE.U32.AND P0, PT, R5, UR5, PT ;  /* 0x0000000505007c0c */ /* 0x004fda000bf06070 */
[----:B------:R-:W-:Y:S05]  /*00a0*/  @P0 EXIT ;  /* 0x000000000000094d */ /* 0x000fea0003800000 */
[----:B------:R-:W0:Y:S01]  /*00b0*/  LDC.64 R2, c[0x0][0x380] ;  /* 0x0000e000ff027b82 */ /* 0x000e220000000a00 */
[----:B------:R-:W1:Y:S01]  /*00c0*/  LDCU.64 UR4, c[0x0][0x358] ;  /* 0x00006b00ff0477ac */ /* 0x000e620008000a00 */
[----:B------:R-:W-:Y:S01]  /*00d0*/  I2FP.F32.U32 R7, R5 ;  /* 0x0000000500077245 */ /* 0x000fe20000201000 */
[----:B0-----:R-:W-:-:S05]  /*00e0*/  IMAD.WIDE.U32 R2, R5, 0x4, R2 ;  /* 0x0000000405027825 */ /* 0x001fca00078e0002 */
[----:B-1----:R-:W-:Y:S01]  /*00f0*/  STG.E desc[UR4][R2.64], R7 ;  /* 0x0000000702007986 */ /* 0x002fe2000c101904 */
[----:B------:R-:W-:Y:S05]  /*0100*/  EXIT ;  /* 0x000000000000794d */ /* 0x000fea0003800000 */
.L_x_0:
[----:B------:R-:W-:-:S00]  /*0110*/  BRA `(.L_x_0) ;  /* 0xfffffffc00fc7947 */ /* 0x000fc0000383ffff */
[----:B------:R-:W-:-:S00]  /*0120*/  NOP ;  /* 0x0000000000007918 */ /* 0x000fc00000000000 */
        /* <DEDUP_REMOVED lines=13> */
.L_x_3:


//--------------------- .text._ZN32_GLOBAL__N__6e3cf744_4_k_cu_main26unordered_coalesced_accessEPfj --------------------------
	.section	.text._ZN32_GLOBAL__N__6e3cf744_4_k_cu_main26unordered_coalesced_accessEPfj,"ax",@progbits
	.align	128
.text._ZN32_GLOBAL__N__6e3cf744_4_k_cu_main26unordered_coalesced_accessEPfj:
        .type           _ZN32_GLOBAL__N__6e3cf744_4_k_cu_main26unordered_coalesced_accessEPfj,@function
        .size           _ZN32_GLOBAL__N__6e3cf744_4_k_cu_main26unordered_coalesced_accessEPfj,(.L_x_4 - _ZN32_GLOBAL__N__6e3cf744_4_k_cu_main26unordered_coalesced_accessEPfj)
        .other          _ZN32_GLOBAL__N__6e3cf744_4_k_cu_main26unordered_coalesced_accessEPfj,@"STO_CUDA_ENTRY STV_DEFAULT"
_ZN32_GLOBAL__N__6e3cf744_4_k_cu_main26unordered_coalesced_accessEPfj:
[----:B------:R-:W-:Y:S01]  /*0000*/  LDC R1, c[0x0][0x37c] ;  /* 0x0000df00ff017b82 */ /* 0x000fe20000000800 */
[----:B------:R-:W0:Y:S07]  /*0010*/  S2R R3, SR_TID.X ;  /* 0x0000000000037919 */ /* 0x000e2e0000002100 */
[----:B------:R-:W0:Y:S08]  /*0020*/  S2UR UR4, SR_CTAID.X ;  /* 0x00000000000479c3 */ /* 0x000e300000002500 */
[----:B------:R-:W0:Y:S02]  /*0030*/  LDC R0, c[0x0][0x360] ;  /* 0x0000d800ff007b82 */ /* 0x000e240000000800 */
[----:B0-----:R-:W-:Y:S01]  /*0040*/  IMAD R0, R0, UR4, R3 ;  /* 0x0000000400007c24 */ /* 0x001fe2000f8e0203 */
[----:B------:R-:W0:Y:S03]  /*0050*/  LDCU UR4, c[0x0][0x388] ;  /* 0x00007100ff0477ac */ /* 0x000e260008000800 */
[C---:B------:R-:W-:Y:S01]  /*0060*/  VIADD R5, R0.reuse, 0xffffffff ;  /* 0xffffffff00057836 */ /* 0x040fe20000000000 */
[----:B------:R-:W-:-:S04]  /*0070*/  LOP3.LUT R2, R0, 0x1, RZ, 0xc0, !PT ;  /* 0x0000000100027812 */ /* 0x000fc800078ec0ff */
[----:B------:R-:W-:-:S13]  /*0080*/  ISETP.NE.U32.AND P0, PT, R2, 0x1, PT ;  /* 0x000000010200780c */ /* 0x000fda0003f05070 */
[----:B------:R-:W-:-:S05]  /*0090*/  @P0 VIADD R5, R0, 0x1 ;  /* 0x0000000100050836 */ /* 0x000fca0000000000 */
[----:B0-----:R-:W-:-:S13]  /*00a0*/  ISETP.GE.U32.AND P0, PT, R5, UR4, PT ;  /* 0x0000000405007c0c */ /* 0x001fda000bf06070 */
[----:B------:R-:W-:Y:S05]  /*00b0*/  @P0 EXIT ;  /* 0x000000000000094d */ /* 0x000fea0003800000 */
[----:B------:R-:W0:Y:S01]  /*00c0*/  LDC.64 R2, c[0x0][0x380] ;  /* 0x0000e000ff027b82 */ /* 0x000e220000000a00 */
[----:B------:R-:W1:Y:S01]  /*00d0*/  LDCU.64 UR4, c[0x0][0x358] ;  /* 0x00006b00ff0477ac */ /* 0x000e620008000a00 */
[----:B------:R-:W-:Y:S01]  /*00e0*/  I2FP.F32.U32 R7, R5 ;  /* 0x0000000500077245 */ /* 0x000fe20000201000 */
[----:B0-----:R-:W-:-:S05]  /*00f0*/  IMAD.WIDE.U32 R2, R5, 0x4, R2 ;  /* 0x0000000405027825 */ /* 0x001fca00078e0002 */
[----:B-1----:R-:W-:Y:S01]  /*0100*/  STG.E desc[UR4][R2.64], R7 ;  /* 0x0000000702007986 */ /* 0x002fe2000c101904 */
[----:B------:R-:W-:Y:S05]  /*0110*/  EXIT ;  /* 0x000000000000794d */ /* 0x000fea0003800000 */
.L_x_1:
        /* <DEDUP_REMOVED lines=14> */
.L_x_4:


//--------------------- .text._ZN32_GLOBAL__N__6e3cf744_4_k_cu_main16coalesced_accessEPfj --------------------------
	.section	.text._ZN32_GLOBAL__N__6e3cf744_4_k_cu_main16coalesced_accessEPfj,"ax",@progbits
	.align	128
.text._ZN32_GLOBAL__N__6e3cf744_4_k_cu_main16coalesced_accessEPfj:
        .type           _ZN32_GLOBAL__N__6e3cf744_4_k_cu_main16coalesced_accessEPfj,@function
        .size           _ZN32_GLOBAL__N__6e3cf744_4_k_cu_main16coalesced_accessEPfj,(.L_x_5 - _ZN32_GLOBAL__N__6e3cf744_4_k_cu_main16coalesced_accessEPfj)
        .other          _ZN32_GLOBAL__N__6e3cf744_4_k_cu_main16coalesced_accessEPfj,@"STO_CUDA_ENTRY STV_DEFAULT"
_ZN32_GLOBAL__N__6e3cf744_4_k_cu_main16coalesced_accessEPfj:
[----:B------:R-:W-:Y:S01]  /*0000*/  LDC R1, c[0x0][0x37c] ;  /* 0x0000df00ff017b82 */ /* 0x000fe20000000800 */
[----:B------:R-:W0:Y:S07]  /*0010*/  S2R R0, SR_TID.X ;  /* 0x0000000000007919 */ /* 0x000e2e0000002100 */
[----:B------:R-:W0:Y:S01]  /*0020*/  S2UR UR4, SR_CTAID.X ;  /* 0x00000000000479c3 */ /* 0x000e220000002500 */
[----:B------:R-:W1:Y:S07]  /*0030*/  LDCU UR5, c[0x0][0x388] ;  /* 0x00007100ff0577ac */ /* 0x000e6e0008000800 */
[----:B------:R-:W0:Y:S02]  /*0040*/  LDC R5, c[0x0][0x360] ;  /* 0x0000d800ff057b82 */ /* 0x000e240000000800 */
[----:B0-----:R-:W-:-:S05]  /*0050*/  IMAD R5, R5, UR4, R0 ;  /* 0x0000000405057c24 */ /* 0x001fca000f8e0200 */
[----:B-1----:R-:W-:-:S13]  /*0060*/  ISETP.GE.U32.AND P0, PT, R5, UR5, PT ;  /* 0x0000000505007c0c */ /* 0x002fda000bf06070 */
[----:B------:R-:W-:Y:S05]  /*0070*/  @P0 EXIT ;  /* 0x000000000000094d */ /* 0x000fea0003800000 */
[----:B------:R-:W0:Y:S01]  /*0080*/  LDC.64 R2, c[0x0][0x380] ;  /* 0x0000e000ff027b82 */ /* 0x000e220000000a00 */
[----:B------:R-:W1:Y:S01]  /*0090*/  LDCU.64 UR4, c[0x0][0x358] ;  /* 0x00006b00ff0477ac */ /* 0x000e620008000a00 */
[----:B------:R-:W-:Y:S01]  /*00a0*/  I2FP.F32.U32 R7, R5 ;  /* 0x0000000500077245 */ /* 0x000fe20000201000 */
[----:B0-----:R-:W-:-:S05]  /*00b0*/  IMAD.WIDE.U32 R2, R5, 0x4, R2 ;  /* 0x0000000405027825 */ /* 0x001fca00078e0002 */
[----:B-1----:R-:W-:Y:S01]  /*00c0*/  STG.E desc[UR4][R2.64], R7 ;  /* 0x0000000702007986 */ /* 0x002fe2000c101904 */
[----:B------:R-:W-:Y:S05]  /*00d0*/  EXIT ;  /* 0x000000000000794d */ /* 0x000fea0003800000 */
.L_x_2:
        /* <DEDUP_REMOVED lines=10> */
.L_x_5:


//--------------------- .nv.shared.reserved.0     --------------------------
	.section	.nv.shared.reserved.0,"aw",@nobits
	.weak		__nv_reservedSMEM_offset_0_alias
	.size		__nv_reservedSMEM_offset_0_alias, 0, 64
	.other		__nv_reservedSMEM_offset_0_alias,@"STO_CUDA_RESERVED_SHARED STV_DEFAULT"
__nv_reservedSMEM_offset_0_alias:
	.zero		0
	.zero		64


//--------------------- .nv.constant0._ZN32_GLOBAL__N__6e3cf744_4_k_cu_main20non_coalesced_accessEPfj --------------------------
	.section	.nv.constant0._ZN32_GLOBAL__N__6e3cf744_4_k_cu_main20non_coalesced_accessEPfj,"a",@progbits
	.sectionflags	@""
	.align	4
.nv.constant0._ZN32_GLOBAL__N__6e3cf744_4_k_cu_main20non_coalesced_accessEPfj:
	.zero		908


//--------------------- .nv.constant0._ZN32_GLOBAL__N__6e3cf744_4_k_cu_main26unordered_coalesced_accessEPfj --------------------------
	.section	.nv.constant0._ZN32_GLOBAL__N__6e3cf744_4_k_cu_main26unordered_coalesced_accessEPfj,"a",@progbits
	.sectionflags	@""
	.align	4
.nv.constant0._ZN32_GLOBAL__N__6e3cf744_4_k_cu_main26unordered_coalesced_accessEPfj:
	.zero		908


//--------------------- .nv.constant0._ZN32_GLOBAL__N__6e3cf744_4_k_cu_main16coalesced_accessEPfj --------------------------
	.section	.nv.constant0._ZN32_GLOBAL__N__6e3cf744_4_k_cu_main16coalesced_accessEPfj,"a",@progbits
	.sectionflags	@""
	.align	4
.nv.constant0._ZN32_GLOBAL__N__6e3cf744_4_k_cu_main16coalesced_accessEPfj:
	.zero		908


//--------------------- SYMBOLS --------------------------

	.type		.nv.reservedSmem.offset0,@object
	.size		.nv.reservedSmem.offset0,0x4
